//
// Generated by NVIDIA NVVM Compiler
//
// Compiler Build ID: CL-36424714
// Cuda compilation tools, release 13.0, V13.0.88
// Based on NVVM 20.0.0
//

.version 9.0
.target sm_100
.address_size 64

	// .globl	_Z9helloCUDAv
.extern .func  (.param .b32 func_retval0) vprintf
(
	.param .b64 vprintf_param_0,
	.param .b64 vprintf_param_1
)
;
.global .align 1 .b8 $str[25] = {72, 101, 108, 108, 111, 32, 102, 114, 111, 109, 32, 67, 85, 68, 65, 32, 75, 101, 114, 110, 101, 108, 33, 10};

.visible .entry _Z9helloCUDAv()
{
	.reg .b32 	%r<3>;
	.reg .b64 	%rd<3>;

	mov.u64 	%rd1, $str;
	cvta.global.u64 	%rd2, %rd1;
	{ // callseq 0, 0
	.param .b64 param0;
	st.param.b64 	[param0], %rd2;
	.param .b64 param1;
	st.param.b64 	[param1], 0;
	.param .b32 retval0;
	call.uni (retval0), 
	vprintf, 
	(
	param0, 
	param1
	);
	ld.param.b32 	%r1, [retval0];
	} // callseq 0
	ret;

}


// ===== COMPILED SASS (sm_100) =====

	.target	sm_100

	.elftype	@"ET_EXEC"


//--------------------- .note.nv.tkinfo           --------------------------
	.section	.note.nv.tkinfo,"",@"SHT_NOTE"
	.sectionflags	@"SHF_NOTE_NV_TKINFO"
	.tkinfo
        /*0018*/ 	.word	0x00000002
        /*0030*/ 	.string	""
        /*0030*/ 	.string	"ptxas"
        /*0030*/ 	.string	"Cuda compilation tools, release 13.0, V13.0.88"
        /*0030*/ 	.string	"Build cuda_13.0.r13.0/compiler.36424714_0"
        /*0030*/ 	.string	"-arch sm_100 -m 64 "



//--------------------- .note.nv.cuinfo           --------------------------
	.section	.note.nv.cuinfo,"",@"SHT_NOTE"
	.sectionflags	@"SHF_NOTE_NV_CUINFO"
        /*0018*/ 	.short	0x0002
        /*001a*/ 	.short	0x0064
        /*001c*/ 	.short	0x0082
	.zero		2


//--------------------- .nv.info                  --------------------------
	.section	.nv.info,"",@"SHT_CUDA_INFO"
	.align	4


	//----- nvinfo : EIATTR_REGCOUNT
	.align		4
        /*0000*/ 	.byte	0x04, 0x2f
        /*0002*/ 	.short	(.L_2 - .L_1)
	.align		4
.L_1:
        /*0004*/ 	.word	index@(_Z9helloCUDAv)
        /*0008*/ 	.word	0x00000018


	//----- nvinfo : EIATTR_FRAME_SIZE
	.align		4
.L_2:
        /*000c*/ 	.byte	0x04, 0x11
        /*000e*/ 	.short	(.L_4 - .L_3)
	.align		4
.L_3:
        /*0010*/ 	.word	index@(_Z9helloCUDAv)
        /*0014*/ 	.word	0x00000000


	//----- nvinfo : EIATTR_MIN_STACK_SIZE
	.align		4
.L_4:
        /*0018*/ 	.byte	0x04, 0x12
        /*001a*/ 	.short	(.L_6 - .L_5)
	.align		4
.L_5:
        /*001c*/ 	.word	index@(_Z9helloCUDAv)
        /*0020*/ 	.word	0x00000000
.L_6:


//--------------------- .nv.compat                --------------------------
	.section	.nv.compat,"",@"SHT_CUDA_COMPAT_INFO"
	.align	4
        /*0000*/ 	.byte	0x02, 0x09, 0x00, 0x00, 0x02, 0x02, 0x01, 0x00, 0x02, 0x05, 0x05, 0x00, 0x03, 0x07, 0x01, 0x01
        /*0010*/ 	.byte	0x02, 0x03, 0x00, 0x00, 0x02, 0x06, 0x01, 0x00, 0x04, 0x0b, 0x08, 0x00, 0x09, 0x00, 0x00, 0x00
        /*0020*/ 	.byte	0x00, 0x00, 0x00, 0x00


//--------------------- .nv.info._Z9helloCUDAv    --------------------------
	.section	.nv.info._Z9helloCUDAv,"",@"SHT_CUDA_INFO"
	.sectionflags	@""
	.align	4


	//----- nvinfo : EIATTR_CUDA_API_VERSION
	.align		4
        /*0000*/ 	.byte	0x04, 0x37
        /*0002*/ 	.short	(.L_8 - .L_7)
.L_7:
        /*0004*/ 	.word	0x00000082


	//----- nvinfo : EIATTR_SPARSE_MMA_MASK
	.align		4
.L_8:
        /*0008*/ 	.byte	0x03, 0x50
        /*000a*/ 	.short	0x0000


	//----- nvinfo : EIATTR_MAXREG_COUNT
	.align		4
        /*000c*/ 	.byte	0x03, 0x1b
        /*000e*/ 	.short	0x00ff


	//----- nvinfo : EIATTR_EXTERNS
	.align		4
        /*0010*/ 	.byte	0x04, 0x0f
        /*0012*/ 	.short	(.L_10 - .L_9)


	//   ....[0]....
	.align		4
.L_9:
        /*0014*/ 	.word	index@(vprintf)


	//----- nvinfo : EIATTR_MERCURY_ISA_VERSION
	.align		4
.L_10:
        /*0018*/ 	.byte	0x03, 0x5f
        /*001a*/ 	.short	0x0101


	//----- nvinfo : EIATTR_VRC_CTA_INIT_COUNT
	.align		4
        /*001c*/ 	.byte	0x02, 0x4a
	.zero		1
	.zero		1


	//----- nvinfo : EIATTR_SYSCALL_OFFSETS
	.align		4
        /*0020*/ 	.byte	0x04, 0x46
        /*0022*/ 	.short	(.L_12 - .L_11)


	//   ....[0]....
.L_11:
        /*0024*/ 	.word	0x00000080


	//----- nvinfo : EIATTR_EXIT_INSTR_OFFSETS
	.align		4
.L_12:
        /*0028*/ 	.byte	0x04, 0x1c
        /*002a*/ 	.short	(.L_14 - .L_13)


	//   ....[0]....
.L_13:
        /*002c*/ 	.word	0x00000090


	//----- nvinfo : EIATTR_SW_WAR
	.align		4
.L_14:
        /*0030*/ 	.byte	0x04, 0x36
        /*0032*/ 	.short	(.L_16 - .L_15)
.L_15:
        /*0034*/ 	.word	0x00000008
.L_16:


//--------------------- .nv.callgraph             --------------------------
	.section	.nv.callgraph,"",@"SHT_CUDA_CALLGRAPH"
	.align	4
	.sectionentsize	8
	.align		4
        /*0000*/ 	.word	0x00000000
	.align		4
        /*0004*/ 	.word	0xffffffff
	.align		4
        /*0008*/ 	.word	index@(_Z9helloCUDAv)
	.align		4
        /*000c*/ 	.word	index@(vprintf)
	.align		4
        /*0010*/ 	.word	0x00000000
	.align		4
        /*0014*/ 	.word	0xfffffffe
	.align		4
        /*0018*/ 	.word	0x00000000
	.align		4
        /*001c*/ 	.word	0xfffffffd
	.align		4
        /*0020*/ 	.word	0x00000000
	.align		4
        /*0024*/ 	.word	0xfffffffc


//--------------------- .nv.constant4             --------------------------
	.section	.nv.constant4,"a",@progbits
	.align	8
	.align		8
.nv.constant4:
        /*0000*/ 	.dword	vprintf
	.align		8
        /*0008*/ 	.dword	$str


//--------------------- .text._Z9helloCUDAv       --------------------------
	.section	.text._Z9helloCUDAv,"ax",@progbits
	.align	128
        .global         _Z9helloCUDAv
        .type           _Z9helloCUDAv,@function
        .size           _Z9helloCUDAv,(.L_x_2 - _Z9helloCUDAv)
        .other          _Z9helloCUDAv,@"STO_CUDA_ENTRY STV_DEFAULT"
_Z9helloCUDAv:
.text._Z9helloCUDAv:
[----:B------:R-:W0:Y:S01]  /*0000*/  LDC R1, c[0x0][0x37c] ;  /* 0x0000df00ff017b82 */ /* 0x000e220000000800 */
[----:B------:R-:W-:Y:S01]  /*0010*/  MOV R0, 0x0 ;  /* 0x0000000000007802 */ /* 0x000fe20000000f00 */
[----:B------:R-:W1:Y:S01]  /*0020*/  LDCU.64 UR4, c[0x4][0x8] ;  /* 0x01000100ff0477ac */ /* 0x000e620008000a00 */
[----:B------:R-:W-:-:S05]  /*0030*/  CS2R R6, SRZ ;  /* 0x0000000000067805 */ /* 0x000fca000001ff00 */
[----:B------:R2:W3:Y:S01]  /*0040*/  LDC.64 R2, c[0x4][R0] ;  /* 0x0100000000027b82 */ /* 0x0004e20000000a00 */
[----:B-1----:R-:W-:Y:S02]  /*0050*/  IMAD.U32 R4, RZ, RZ, UR4 ;  /* 0x00000004ff047e24 */ /* 0x002fe4000f8e00ff */
[----:B--2---:R-:W-:-:S07]  /*0060*/  IMAD.U32 R5, RZ, RZ, UR5 ;  /* 0x00000005ff057e24 */ /* 0x004fce000f8e00ff */
[----:B------:R-:W-:-:S07]  /*0070*/  LEPC R20, `(.L_x_0) ;  /* 0x000000001014794e */ /* 0x000fce0000000000 */
[----:B0--3--:R-:W-:Y:S05]  /*0080*/  CALL.ABS.NOINC R2 ;  /* 0x0000000002007343 */ /* 0x009fea0003c00000 */
.L_x_0:
[----:B------:R-:W-:Y:S05]  /*0090*/  EXIT ;  /* 0x000000000000794d */ /* 0x000fea0003800000 */
.L_x_1:
[----:B------:R-:W-:-:S00]  /*00a0*/  BRA `(.L_x_1) ;  /* 0xfffffffc00fc7947 */ /* 0x000fc0000383ffff */
[----:B------:R-:W-:-:S00]  /*00b0*/  NOP ;  /* 0x0000000000007918 */ /* 0x000fc00000000000 */
        /* <DEDUP_REMOVED lines=12> */
.L_x_2:


//--------------------- .nv.global.init           --------------------------
	.section	.nv.global.init,"aw",@progbits
.nv.global.init:
	.type		$str,@object
	.size		$str,(.L_0 - $str)
$str:
        /*0000*/ 	.byte	0x48, 0x65, 0x6c, 0x6c, 0x6f, 0x20, 0x66, 0x72, 0x6f, 0x6d, 0x20, 0x43, 0x55, 0x44, 0x41, 0x20
        /*0010*/ 	.byte	0x4b, 0x65, 0x72, 0x6e, 0x65, 0x6c, 0x21, 0x0a, 0x00
.L_0:


//--------------------- .nv.shared.reserved.0     --------------------------
	.section	.nv.shared.reserved.0,"aw",@nobits
	.weak		__nv_reservedSMEM_offset_0_alias
	.size		__nv_reservedSMEM_offset_0_alias, 0, 64
	.other		__nv_reservedSMEM_offset_0_alias,@"STO_CUDA_RESERVED_SHARED STV_DEFAULT"
__nv_reservedSMEM_offset_0_alias:
	.zero		0
	.zero		64


//--------------------- .nv.constant0._Z9helloCUDAv --------------------------
	.section	.nv.constant0._Z9helloCUDAv,"a",@progbits
	.sectionflags	@""
	.align	4
.nv.constant0._Z9helloCUDAv:
	.zero		896


//--------------------- SYMBOLS --------------------------

	.type		.nv.reservedSmem.offset0,@object
	.size		.nv.reservedSmem.offset0,0x4
	.type		vprintf,@function
